//
// Generated by NVIDIA NVVM Compiler
//
// Compiler Build ID: CL-36424714
// Cuda compilation tools, release 13.0, V13.0.88
// Based on NVVM 20.0.0
//

.version 9.0
.target sm_100
.address_size 64

	// .globl	matmul

.visible .entry matmul(
	.param .u64 .ptr .align 1 matmul_param_0,
	.param .u64 .ptr .align 1 matmul_param_1,
	.param .u64 .ptr .align 1 matmul_param_2,
	.param .u64 .ptr .align 1 matmul_param_3,
	.param .u64 .ptr .align 1 matmul_param_4,
	.param .u64 .ptr .align 1 matmul_param_5,
	.param .u64 .ptr .align 1 matmul_param_6,
	.param .u32 matmul_param_7,
	.param .u32 matmul_param_8,
	.param .u32 matmul_param_9
)
{
	.reg .pred 	%p<10>;
	.reg .b32 	%r<32>;
	.reg .b32 	%f<12>;
	.reg .b64 	%rd<28>;

	ld.param.u64 	%rd6, [matmul_param_0];
	ld.param.u64 	%rd7, [matmul_param_1];
	ld.param.u64 	%rd8, [matmul_param_2];
	ld.param.u64 	%rd9, [matmul_param_3];
	ld.param.u64 	%rd10, [matmul_param_4];
	ld.param.u64 	%rd11, [matmul_param_5];
	ld.param.u64 	%rd12, [matmul_param_6];
	ld.param.u32 	%r17, [matmul_param_7];
	ld.param.u32 	%r16, [matmul_param_9];
	mov.u32 	%r18, %ctaid.y;
	mov.u32 	%r19, %ntid.y;
	mov.u32 	%r20, %tid.y;
	mad.lo.s32 	%r1, %r18, %r19, %r20;
	mov.u32 	%r21, %ctaid.x;
	mov.u32 	%r22, %ntid.x;
	mov.u32 	%r23, %tid.x;
	mad.lo.s32 	%r2, %r21, %r22, %r23;
	setp.ge.s32 	%p1, %r1, %r17;
	setp.ge.s32 	%p2, %r2, %r16;
	or.pred  	%p3, %p1, %p2;
	@%p3 bra 	$L__BB0_10;
	cvta.to.global.u64 	%rd13, %rd8;
	mul.wide.u32 	%rd14, %r1, 4;
	add.s64 	%rd15, %rd13, %rd14;
	ld.global.u32 	%r29, [%rd15];
	ld.global.u32 	%r4, [%rd15+4];
	setp.ge.s32 	%p4, %r29, %r4;
	mov.f32 	%f10, 0f00000000;
	@%p4 bra 	$L__BB0_9;
	cvta.to.global.u64 	%rd1, %rd7;
	cvta.to.global.u64 	%rd2, %rd6;
	cvta.to.global.u64 	%rd3, %rd11;
	cvta.to.global.u64 	%rd4, %rd10;
	cvta.to.global.u64 	%rd5, %rd9;
	mov.f32 	%f10, 0f00000000;
$L__BB0_3:
	mul.wide.s32 	%rd16, %r29, 4;
	add.s64 	%rd17, %rd1, %rd16;
	ld.global.u32 	%r24, [%rd17];
	add.s64 	%rd18, %rd2, %rd16;
	ld.global.f32 	%f2, [%rd18];
	mul.wide.s32 	%rd19, %r24, 4;
	add.s64 	%rd20, %rd3, %rd19;
	ld.global.u32 	%r31, [%rd20];
	ld.global.u32 	%r7, [%rd20+4];
	setp.ge.s32 	%p5, %r31, %r7;
	@%p5 bra 	$L__BB0_8;
	add.s32 	%r30, %r7, -1;
$L__BB0_5:
	add.s32 	%r25, %r30, %r31;
	shr.s32 	%r11, %r25, 1;
	mul.wide.s32 	%rd21, %r11, 4;
	add.s64 	%rd22, %rd4, %rd21;
	ld.global.u32 	%r12, [%rd22];
	setp.ne.s32 	%p6, %r12, %r2;
	@%p6 bra 	$L__BB0_7;
	add.s64 	%rd24, %rd5, %rd21;
	ld.global.f32 	%f8, [%rd24];
	fma.rn.f32 	%f10, %f2, %f8, %f10;
	bra.uni 	$L__BB0_8;
$L__BB0_7:
	setp.lt.s32 	%p7, %r12, %r2;
	add.s32 	%r26, %r11, 1;
	add.s32 	%r27, %r11, -1;
	selp.b32 	%r31, %r26, %r31, %p7;
	selp.b32 	%r30, %r30, %r27, %p7;
	setp.le.s32 	%p8, %r31, %r30;
	@%p8 bra 	$L__BB0_5;
$L__BB0_8:
	add.s32 	%r29, %r29, 1;
	setp.ne.s32 	%p9, %r29, %r4;
	@%p9 bra 	$L__BB0_3;
$L__BB0_9:
	mad.lo.s32 	%r28, %r16, %r1, %r2;
	cvta.to.global.u64 	%rd25, %rd12;
	mul.wide.s32 	%rd26, %r28, 4;
	add.s64 	%rd27, %rd25, %rd26;
	st.global.f32 	[%rd27], %f10;
$L__BB0_10:
	ret;

}


// ===== COMPILED SASS (sm_100) =====

	.target	sm_100

	.elftype	@"ET_EXEC"


//--------------------- .note.nv.tkinfo           --------------------------
	.section	.note.nv.tkinfo,"",@"SHT_NOTE"
	.sectionflags	@"SHF_NOTE_NV_TKINFO"
	.tkinfo
        /*0018*/ 	.word	0x00000002
        /*0030*/ 	.string	""
        /*0030*/ 	.string	"ptxas"
        /*0030*/ 	.string	"Cuda compilation tools, release 13.0, V13.0.88"
        /*0030*/ 	.string	"Build cuda_13.0.r13.0/compiler.36424714_0"
        /*0030*/ 	.string	"-arch sm_100 -m 64 "



//--------------------- .note.nv.cuinfo           --------------------------
	.section	.note.nv.cuinfo,"",@"SHT_NOTE"
	.sectionflags	@"SHF_NOTE_NV_CUINFO"
        /*0018*/ 	.short	0x0002
        /*001a*/ 	.short	0x0064
        /*001c*/ 	.short	0x0082
	.zero		2


//--------------------- .nv.info                  --------------------------
	.section	.nv.info,"",@"SHT_CUDA_INFO"
	.align	4


	//----- nvinfo : EIATTR_REGCOUNT
	.align		4
        /*0000*/ 	.byte	0x04, 0x2f
        /*0002*/ 	.short	(.L_1 - .L_0)
	.align		4
.L_0:
        /*0004*/ 	.word	index@(matmul)
        /*0008*/ 	.word	0x00000010


	//----- nvinfo : EIATTR_FRAME_SIZE
	.align		4
.L_1:
        /*000c*/ 	.byte	0x04, 0x11
        /*000e*/ 	.short	(.L_3 - .L_2)
	.align		4
.L_2:
        /*0010*/ 	.word	index@(matmul)
        /*0014*/ 	.word	0x00000000


	//----- nvinfo : EIATTR_MIN_STACK_SIZE
	.align		4
.L_3:
        /*0018*/ 	.byte	0x04, 0x12
        /*001a*/ 	.short	(.L_5 - .L_4)
	.align		4
.L_4:
        /*001c*/ 	.word	index@(matmul)
        /*0020*/ 	.word	0x00000000
.L_5:


//--------------------- .nv.compat                --------------------------
	.section	.nv.compat,"",@"SHT_CUDA_COMPAT_INFO"
	.align	4
        /*0000*/ 	.byte	0x02, 0x09, 0x00, 0x00, 0x02, 0x02, 0x01, 0x00, 0x02, 0x05, 0x05, 0x00, 0x03, 0x07, 0x01, 0x01
        /*0010*/ 	.byte	0x02, 0x03, 0x00, 0x00, 0x02, 0x06, 0x01, 0x00, 0x04, 0x0b, 0x08, 0x00, 0x09, 0x00, 0x00, 0x00
        /*0020*/ 	.byte	0x00, 0x00, 0x00, 0x00


//--------------------- .nv.info.matmul           --------------------------
	.section	.nv.info.matmul,"",@"SHT_CUDA_INFO"
	.sectionflags	@""
	.align	4


	//----- nvinfo : EIATTR_CUDA_API_VERSION
	.align		4
        /*0000*/ 	.byte	0x04, 0x37
        /*0002*/ 	.short	(.L_7 - .L_6)
.L_6:
        /*0004*/ 	.word	0x00000082


	//----- nvinfo : EIATTR_KPARAM_INFO
	.align		4
.L_7:
        /*0008*/ 	.byte	0x04, 0x17
        /*000a*/ 	.short	(.L_9 - .L_8)
.L_8:
        /*000c*/ 	.word	0x00000000
        /*0010*/ 	.short	0x0009
        /*0012*/ 	.short	0x0040
        /*0014*/ 	.byte	0x00, 0xf0, 0x11, 0x00


	//----- nvinfo : EIATTR_KPARAM_INFO
	.align		4
.L_9:
        /*0018*/ 	.byte	0x04, 0x17
        /*001a*/ 	.short	(.L_11 - .L_10)
.L_10:
        /*001c*/ 	.word	0x00000000
        /*0020*/ 	.short	0x0008
        /*0022*/ 	.short	0x003c
        /*0024*/ 	.byte	0x00, 0xf0, 0x11, 0x00


	//----- nvinfo : EIATTR_KPARAM_INFO
	.align		4
.L_11:
        /*0028*/ 	.byte	0x04, 0x17
        /*002a*/ 	.short	(.L_13 - .L_12)
.L_12:
        /*002c*/ 	.word	0x00000000
        /*0030*/ 	.short	0x0007
        /*0032*/ 	.short	0x0038
        /*0034*/ 	.byte	0x00, 0xf0, 0x11, 0x00


	//----- nvinfo : EIATTR_KPARAM_INFO
	.align		4
.L_13:
        /*0038*/ 	.byte	0x04, 0x17
        /*003a*/ 	.short	(.L_15 - .L_14)
.L_14:
        /*003c*/ 	.word	0x00000000
        /*0040*/ 	.short	0x0006
        /*0042*/ 	.short	0x0030
        /*0044*/ 	.byte	0x00, 0xf5, 0x21, 0x00


	//----- nvinfo : EIATTR_KPARAM_INFO
	.align		4
.L_15:
        /*0048*/ 	.byte	0x04, 0x17
        /*004a*/ 	.short	(.L_17 - .L_16)
.L_16:
        /*004c*/ 	.word	0x00000000
        /*0050*/ 	.short	0x0005
        /*0052*/ 	.short	0x0028
        /*0054*/ 	.byte	0x00, 0xf5, 0x21, 0x00


	//----- nvinfo : EIATTR_KPARAM_INFO
	.align		4
.L_17:
        /*0058*/ 	.byte	0x04, 0x17
        /*005a*/ 	.short	(.L_19 - .L_18)
.L_18:
        /*005c*/ 	.word	0x00000000
        /*0060*/ 	.short	0x0004
        /*0062*/ 	.short	0x0020
        /*0064*/ 	.byte	0x00, 0xf5, 0x21, 0x00


	//----- nvinfo : EIATTR_KPARAM_INFO
	.align		4
.L_19:
        /*0068*/ 	.byte	0x04, 0x17
        /*006a*/ 	.short	(.L_21 - .L_20)
.L_20:
        /*006c*/ 	.word	0x00000000
        /*0070*/ 	.short	0x0003
        /*0072*/ 	.short	0x0018
        /*0074*/ 	.byte	0x00, 0xf5, 0x21, 0x00


	//----- nvinfo : EIATTR_KPARAM_INFO
	.align		4
.L_21:
        /*0078*/ 	.byte	0x04, 0x17
        /*007a*/ 	.short	(.L_23 - .L_22)
.L_22:
        /*007c*/ 	.word	0x00000000
        /*0080*/ 	.short	0x0002
        /*0082*/ 	.short	0x0010
        /*0084*/ 	.byte	0x00, 0xf5, 0x21, 0x00


	//----- nvinfo : EIATTR_KPARAM_INFO
	.align		4
.L_23:
        /*0088*/ 	.byte	0x04, 0x17
        /*008a*/ 	.short	(.L_25 - .L_24)
.L_24:
        /*008c*/ 	.word	0x00000000
        /*0090*/ 	.short	0x0001
        /*0092*/ 	.short	0x0008
        /*0094*/ 	.byte	0x00, 0xf5, 0x21, 0x00


	//----- nvinfo : EIATTR_KPARAM_INFO
	.align		4
.L_25:
        /*0098*/ 	.byte	0x04, 0x17
        /*009a*/ 	.short	(.L_27 - .L_26)
.L_26:
        /*009c*/ 	.word	0x00000000
        /*00a0*/ 	.short	0x0000
        /*00a2*/ 	.short	0x0000
        /*00a4*/ 	.byte	0x00, 0xf5, 0x21, 0x00


	//----- nvinfo : EIATTR_SPARSE_MMA_MASK
	.align		4
.L_27:
        /*00a8*/ 	.byte	0x03, 0x50
        /*00aa*/ 	.short	0x0000


	//----- nvinfo : EIATTR_MAXREG_COUNT
	.align		4
        /*00ac*/ 	.byte	0x03, 0x1b
        /*00ae*/ 	.short	0x00ff


	//----- nvinfo : EIATTR_MERCURY_ISA_VERSION
	.align		4
        /*00b0*/ 	.byte	0x03, 0x5f
        /*00b2*/ 	.short	0x0101


	//----- nvinfo : EIATTR_VRC_CTA_INIT_COUNT
	.align		4
        /*00b4*/ 	.byte	0x02, 0x4a
	.zero		1
	.zero		1


	//----- nvinfo : EIATTR_EXIT_INSTR_OFFSETS
	.align		4
        /*00b8*/ 	.byte	0x04, 0x1c
        /*00ba*/ 	.short	(.L_29 - .L_28)


	//   ....[0]....
.L_28:
        /*00bc*/ 	.word	0x000000d0


	//   ....[1]....
        /*00c0*/ 	.word	0x00000410


	//----- nvinfo : EIATTR_CRS_STACK_SIZE
	.align		4
.L_29:
        /*00c4*/ 	.byte	0x04, 0x1e
        /*00c6*/ 	.short	(.L_31 - .L_30)
.L_30:
        /*00c8*/ 	.word	0x00000000


	//----- nvinfo : EIATTR_CBANK_PARAM_SIZE
	.align		4
.L_31:
        /*00cc*/ 	.byte	0x03, 0x19
        /*00ce*/ 	.short	0x0044


	//----- nvinfo : EIATTR_PARAM_CBANK
	.align		4
        /*00d0*/ 	.byte	0x04, 0x0a
        /*00d2*/ 	.short	(.L_33 - .L_32)
	.align		4
.L_32:
        /*00d4*/ 	.word	index@(.nv.constant0.matmul)
        /*00d8*/ 	.short	0x0380
        /*00da*/ 	.short	0x0044


	//----- nvinfo : EIATTR_SW_WAR
	.align		4
.L_33:
        /*00dc*/ 	.byte	0x04, 0x36
        /*00de*/ 	.short	(.L_35 - .L_34)
.L_34:
        /*00e0*/ 	.word	0x00000008
.L_35:


//--------------------- .nv.callgraph             --------------------------
	.section	.nv.callgraph,"",@"SHT_CUDA_CALLGRAPH"
	.align	4
	.sectionentsize	8
	.align		4
        /*0000*/ 	.word	0x00000000
	.align		4
        /*0004*/ 	.word	0xffffffff
	.align		4
        /*0008*/ 	.word	0x00000000
	.align		4
        /*000c*/ 	.word	0xfffffffe
	.align		4
        /*0010*/ 	.word	0x00000000
	.align		4
        /*0014*/ 	.word	0xfffffffd
	.align		4
        /*0018*/ 	.word	0x00000000
	.align		4
        /*001c*/ 	.word	0xfffffffc


//--------------------- .text.matmul              --------------------------
	.section	.text.matmul,"ax",@progbits
	.align	128
        .global         matmul
        .type           matmul,@function
        .size           matmul,(.L_x_8 - matmul)
        .other          matmul,@"STO_CUDA_ENTRY STV_DEFAULT"
matmul:
.text.matmul:
[----:B------:R-:W-:Y:S01]  /*0000*/  LDC R1, c[0x0][0x37c] ;  /* 0x0000df00ff017b82 */ /* 0x000fe20000000800 */
[----:B------:R-:W0:Y:S07]  /*0010*/  S2R R2, SR_TID.X ;  /* 0x0000000000027919 */ /* 0x000e2e0000002100 */
[----:B------:R-:W1:Y:S01]  /*0020*/  LDC R0, c[0x0][0x364] ;  /* 0x0000d900ff007b82 */ /* 0x000e620000000800 */
[----:B------:R-:W2:Y:S01]  /*0030*/  LDCU UR6, c[0x0][0x3c0] ;  /* 0x00007800ff0677ac */ /* 0x000ea20008000800 */
[----:B------:R-:W1:Y:S01]  /*0040*/  S2R R5, SR_TID.Y ;  /* 0x0000000000057919 */ /* 0x000e620000002200 */
[----:B------:R-:W3:Y:S05]  /*0050*/  LDCU UR7, c[0x0][0x3b8] ;  /* 0x00007700ff0777ac */ /* 0x000eea0008000800 */
[----:B------:R-:W0:Y:S08]  /*0060*/  S2UR UR5, SR_CTAID.X ;  /* 0x00000000000579c3 */ /* 0x000e300000002500 */
[----:B------:R-:W0:Y:S08]  /*0070*/  LDC R3, c[0x0][0x360] ;  /* 0x0000d800ff037b82 */ /* 0x000e300000000800 */
[----:B------:R-:W1:Y:S01]  /*0080*/  S2UR UR4, SR_CTAID.Y ;  /* 0x00000000000479c3 */ /* 0x000e620000002600 */
[----:B0-----:R-:W-:-:S05]  /*0090*/  IMAD R3, R3, UR5, R2 ;  /* 0x0000000503037c24 */ /* 0x001fca000f8e0202 */
[----:B--2---:R-:W-:Y:S01]  /*00a0*/  ISETP.GE.AND P0, PT, R3, UR6, PT ;  /* 0x0000000603007c0c */ /* 0x004fe2000bf06270 */
[----:B-1----:R-:W-:-:S05]  /*00b0*/  IMAD R0, R0, UR4, R5 ;  /* 0x0000000400007c24 */ /* 0x002fca000f8e0205 */
[----:B---3--:R-:W-:-:S13]  /*00c0*/  ISETP.GE.OR P0, PT, R0, UR7, P0 ;  /* 0x0000000700007c0c */ /* 0x008fda0008706670 */
[----:B------:R-:W-:Y:S05]  /*00d0*/  @P0 EXIT ;  /* 0x000000000000094d */ /* 0x000fea0003800000 */
[----:B------:R-:W0:Y:S01]  /*00e0*/  LDC.64 R6, c[0x0][0x390] ;  /* 0x0000e400ff067b82 */ /* 0x000e220000000a00 */
[----:B------:R-:W1:Y:S01]  /*00f0*/  LDCU.64 UR4, c[0x0][0x358] ;  /* 0x00006b00ff0477ac */ /* 0x000e620008000a00 */
[----:B0-----:R-:W-:-:S05]  /*0100*/  IMAD.WIDE.U32 R6, R0, 0x4, R6 ;  /* 0x0000000400067825 */ /* 0x001fca00078e0006 */
[----:B-1----:R-:W2:Y:S04]  /*0110*/  LDG.E R5, desc[UR4][R6.64] ;  /* 0x0000000406057981 */ /* 0x002ea8000c1e1900 */
[----:B------:R-:W2:Y:S01]  /*0120*/  LDG.E R4, desc[UR4][R6.64+0x4] ;  /* 0x0000040406047981 */ /* 0x000ea2000c1e1900 */
[----:B------:R-:W-:Y:S01]  /*0130*/  BSSY.RECONVERGENT B0, `(.L_x_0) ;  /* 0x0000028000007945 */ /* 0x000fe20003800200 */
[----:B------:R-:W-:Y:S01]  /*0140*/  HFMA2 R2, -RZ, RZ, 0, 0 ;  /* 0x00000000ff027431 */ /* 0x000fe200000001ff */
[----:B--2---:R-:W-:-:S13]  /*0150*/  ISETP.GE.AND P0, PT, R5, R4, PT ;  /* 0x000000040500720c */ /* 0x004fda0003f06270 */
[----:B------:R-:W-:Y:S05]  /*0160*/  @P0 BRA `(.L_x_1) ;  /* 0x0000000000900947 */ /* 0x000fea0003800000 */
[----:B------:R-:W-:-:S07]  /*0170*/  MOV R2, RZ ;  /* 0x000000ff00027202 */ /* 0x000fce0000000f00 */
.L_x_6:
[----:B------:R-:W0:Y:S08]  /*0180*/  LDC.64 R6, c[0x0][0x388] ;  /* 0x0000e200ff067b82 */ /* 0x000e300000000a00 */
[----:B-----5:R-:W1:Y:S08]  /*0190*/  LDC.64 R10, c[0x0][0x3a8] ;  /* 0x0000ea00ff0a7b82 */ /* 0x020e700000000a00 */
[----:B------:R-:W2:Y:S01]  /*01a0*/  LDC.64 R8, c[0x0][0x380] ;  /* 0x0000e000ff087b82 */ /* 0x000ea20000000a00 */
[----:B0-----:R-:W-:-:S06]  /*01b0*/  IMAD.WIDE R6, R5, 0x4, R6 ;  /* 0x0000000405067825 */ /* 0x001fcc00078e0206 */
[----:B------:R-:W1:Y:S02]  /*01c0*/  LDG.E R7, desc[UR4][R6.64] ;  /* 0x0000000406077981 */ /* 0x000e64000c1e1900 */
[----:B-1----:R-:W-:-:S05]  /*01d0*/  IMAD.WIDE R10, R7, 0x4, R10 ;  /* 0x00000004070a7825 */ /* 0x002fca00078e020a */
[----:B------:R-:W3:Y:S04]  /*01e0*/  LDG.E R12, desc[UR4][R10.64] ;  /* 0x000000040a0c7981 */ /* 0x000ee8000c1e1900 */
[----:B------:R-:W3:Y:S01]  /*01f0*/  LDG.E R13, desc[UR4][R10.64+0x4] ;  /* 0x000004040a0d7981 */ /* 0x000ee2000c1e1900 */
[C---:B--2---:R-:W-:Y:S01]  /*0200*/  IMAD.WIDE R8, R5.reuse, 0x4, R8 ;  /* 0x0000000405087825 */ /* 0x044fe200078e0208 */
[----:B------:R-:W-:Y:S03]  /*0210*/  BSSY.RECONVERGENT B1, `(.L_x_2) ;  /* 0x0000018000017945 */ /* 0x000fe60003800200 */
[----:B------:R-:W-:-:S05]  /*0220*/  VIADD R5, R5, 0x1 ;  /* 0x0000000105057836 */ /* 0x000fca0000000000 */
[----:B------:R-:W-:Y:S02]  /*0230*/  ISETP.NE.AND P0, PT, R5, R4, PT ;  /* 0x000000040500720c */ /* 0x000fe40003f05270 */
[----:B---3--:R-:W-:-:S13]  /*0240*/  ISETP.GE.AND P1, PT, R12, R13, PT ;  /* 0x0000000d0c00720c */ /* 0x008fda0003f26270 */
[----:B------:R-:W-:Y:S05]  /*0250*/  @P1 BRA `(.L_x_3) ;  /* 0x00000000004c1947 */ /* 0x000fea0003800000 */
[----:B------:R0:W5:Y:S01]  /*0260*/  LDG.E R11, desc[UR4][R8.64] ;  /* 0x00000004080b7981 */ /* 0x000162000c1e1900 */
[----:B------:R-:W1:Y:S01]  /*0270*/  LDC.64 R6, c[0x0][0x3a0] ;  /* 0x0000e800ff067b82 */ /* 0x000e620000000a00 */
[----:B------:R-:W-:-:S07]  /*0280*/  IADD3 R10, PT, PT, R13, -0x1, RZ ;  /* 0xffffffff0d0a7810 */ /* 0x000fce0007ffe0ff */
.L_x_5:
[----:B0-----:R-:W-:-:S05]  /*0290*/  IMAD.IADD R8, R10, 0x1, R12 ;  /* 0x000000010a087824 */ /* 0x001fca00078e020c */
[----:B------:R-:W-:-:S05]  /*02a0*/  SHF.R.S32.HI R13, RZ, 0x1, R8 ;  /* 0x00000001ff0d7819 */ /* 0x000fca0000011408 */
[----:B-1----:R-:W-:-:S06]  /*02b0*/  IMAD.WIDE R8, R13, 0x4, R6 ;  /* 0x000000040d087825 */ /* 0x002fcc00078e0206 */
[----:B------:R-:W2:Y:S02]  /*02c0*/  LDG.E R8, desc[UR4][R8.64] ;  /* 0x0000000408087981 */ /* 0x000ea4000c1e1900 */
[----:B--2---:R-:W-:-:S13]  /*02d0*/  ISETP.NE.AND P1, PT, R8, R3, PT ;  /* 0x000000030800720c */ /* 0x004fda0003f25270 */
[----:B------:R-:W-:Y:S05]  /*02e0*/  @!P1 BRA `(.L_x_4) ;  /* 0x0000000000189947 */ /* 0x000fea0003800000 */
[----:B------:R-:W-:-:S13]  /*02f0*/  ISETP.GE.AND P1, PT, R8, R3, PT ;  /* 0x000000030800720c */ /* 0x000fda0003f26270 */
[C---:B------:R-:W-:Y:S02]  /*0300*/  @!P1 IADD3 R12, PT, PT, R13.reuse, 0x1, RZ ;  /* 0x000000010d0c9810 */ /* 0x040fe40007ffe0ff */
[----:B------:R-:W-:-:S04]  /*0310*/  @P1 IADD3 R10, PT, PT, R13, -0x1, RZ ;  /* 0xffffffff0d0a1810 */ /* 0x000fc80007ffe0ff */
[----:B------:R-:W-:-:S13]  /*0320*/  ISETP.GT.AND P1, PT, R12, R10, PT ;  /* 0x0000000a0c00720c */ /* 0x000fda0003f24270 */
[----:B------:R-:W-:Y:S05]  /*0330*/  @!P1 BRA `(.L_x_5) ;  /* 0xfffffffc00d49947 */ /* 0x000fea000383ffff */
[----:B------:R-:W-:Y:S05]  /*0340*/  BRA `(.L_x_3) ;  /* 0x0000000000107947 */ /* 0x000fea0003800000 */
.L_x_4:
[----:B------:R-:W0:Y:S02]  /*0350*/  LDC.64 R6, c[0x0][0x398] ;  /* 0x0000e600ff067b82 */ /* 0x000e240000000a00 */
[----:B0-----:R-:W-:-:S06]  /*0360*/  IMAD.WIDE R6, R13, 0x4, R6 ;  /* 0x000000040d067825 */ /* 0x001fcc00078e0206 */
[----:B------:R-:W2:Y:S02]  /*0370*/  LDG.E R7, desc[UR4][R6.64] ;  /* 0x0000000406077981 */ /* 0x000ea4000c1e1900 */
[----:B--2--5:R-:W-:-:S07]  /*0380*/  FFMA R2, R11, R7, R2 ;  /* 0x000000070b027223 */ /* 0x024fce0000000002 */
.L_x_3:
[----:B------:R-:W-:Y:S05]  /*0390*/  BSYNC.RECONVERGENT B1 ;  /* 0x0000000000017941 */ /* 0x000fea0003800200 */
.L_x_2:
[----:B------:R-:W-:Y:S05]  /*03a0*/  @P0 BRA `(.L_x_6) ;  /* 0xfffffffc00740947 */ /* 0x000fea000383ffff */
.L_x_1:
[----:B------:R-:W-:Y:S05]  /*03b0*/  BSYNC.RECONVERGENT B0 ;  /* 0x0000000000007941 */ /* 0x000fea0003800200 */
.L_x_0:
[----:B------:R-:W0:Y:S01]  /*03c0*/  LDC.64 R4, c[0x0][0x3b0] ;  /* 0x0000ec00ff047b82 */ /* 0x000e220000000a00 */
[----:B------:R-:W1:Y:S02]  /*03d0*/  LDCU UR6, c[0x0][0x3c0] ;  /* 0x00007800ff0677ac */ /* 0x000e640008000800 */
[----:B-1----:R-:W-:-:S04]  /*03e0*/  IMAD R3, R0, UR6, R3 ;  /* 0x0000000600037c24 */ /* 0x002fc8000f8e0203 */
[----:B0-----:R-:W-:-:S05]  /*03f0*/  IMAD.WIDE R4, R3, 0x4, R4 ;  /* 0x0000000403047825 */ /* 0x001fca00078e0204 */
[----:B------:R-:W-:Y:S01]  /*0400*/  STG.E desc[UR4][R4.64], R2 ;  /* 0x0000000204007986 */ /* 0x000fe2000c101904 */
[----:B------:R-:W-:Y:S05]  /*0410*/  EXIT ;  /* 0x000000000000794d */ /* 0x000fea0003800000 */
.L_x_7:
[----:B------:R-:W-:-:S00]  /*0420*/  BRA `(.L_x_7) ;  /* 0xfffffffc00fc7947 */ /* 0x000fc0000383ffff */
[----:B------:R-:W-:-:S00]  /*0430*/  NOP ;  /* 0x0000000000007918 */ /* 0x000fc00000000000 */
        /* <DEDUP_REMOVED lines=12> */
.L_x_8:


//--------------------- .nv.shared.reserved.0     --------------------------
	.section	.nv.shared.reserved.0,"aw",@nobits
	.weak		__nv_reservedSMEM_offset_0_alias
	.size		__nv_reservedSMEM_offset_0_alias, 0, 64
	.other		__nv_reservedSMEM_offset_0_alias,@"STO_CUDA_RESERVED_SHARED STV_DEFAULT"
__nv_reservedSMEM_offset_0_alias:
	.zero		0
	.zero		64


//--------------------- .nv.constant0.matmul      --------------------------
	.section	.nv.constant0.matmul,"a",@progbits
	.sectionflags	@""
	.align	4
.nv.constant0.matmul:
	.zero		964


//--------------------- SYMBOLS --------------------------

	.type		.nv.reservedSmem.offset0,@object
	.size		.nv.reservedSmem.offset0,0x4
